//
// Generated by NVIDIA NVVM Compiler
//
// Compiler Build ID: CL-36424714
// Cuda compilation tools, release 13.0, V13.0.88
// Based on NVVM 20.0.0
//

.version 9.0
.target sm_100
.address_size 64

	// .globl	default_function_kernel

.visible .entry default_function_kernel(
	.param .u64 .ptr .align 1 default_function_kernel_param_0,
	.param .u64 .ptr .align 1 default_function_kernel_param_1
)
.maxntid 12
{
	.reg .pred 	%p<4>;
	.reg .b16 	%rs<7>;
	.reg .b32 	%r<19>;
	.reg .b32 	%f<2>;
	.reg .b64 	%rd<9>;

	ld.param.u64 	%rd1, [default_function_kernel_param_0];
	ld.param.u64 	%rd2, [default_function_kernel_param_1];
	cvta.to.global.u64 	%rd3, %rd2;
	cvta.to.global.u64 	%rd4, %rd1;
	mov.u32 	%r1, %ctaid.x;
	mul.hi.u32 	%r2, %r1, 715827883;
	shr.u32 	%r3, %r2, 1;
	mul.lo.s32 	%r4, %r3, 12;
	sub.s32 	%r5, %r1, %r4;
	cvt.u16.u32 	%rs1, %r5;
	mul.lo.s16 	%rs2, %rs1, 86;
	shr.u16 	%rs3, %rs2, 8;
	mul.lo.s16 	%rs4, %rs3, 3;
	sub.s16 	%rs5, %rs1, %rs4;
	mul.lo.s16 	%rs6, %rs5, 48;
	cvt.u32.u16 	%r6, %rs6;
	and.b32  	%r7, %r6, 240;
	setp.gt.u32 	%p1, %r5, 5;
	selp.b32 	%r8, 24, 0, %p1;
	mov.u32 	%r9, %tid.x;
	shl.b32 	%r10, %r9, 1;
	add.s32 	%r11, %r5, -6;
	setp.lt.u32 	%p2, %r5, 6;
	selp.b32 	%r12, %r5, %r11, %p2;
	setp.gt.u32 	%p3, %r12, 2;
	selp.u32 	%r13, 1, 0, %p3;
	mad.lo.s32 	%r14, %r3, 144, %r10;
	add.s32 	%r15, %r14, %r8;
	add.s32 	%r16, %r15, %r7;
	or.b32  	%r17, %r16, %r13;
	mul.wide.u32 	%rd5, %r17, 4;
	add.s64 	%rd6, %rd4, %rd5;
	ld.global.nc.f32 	%f1, [%rd6];
	mad.lo.s32 	%r18, %r1, 12, %r9;
	mul.wide.u32 	%rd7, %r18, 4;
	add.s64 	%rd8, %rd3, %rd7;
	st.global.f32 	[%rd8], %f1;
	ret;

}


// ===== COMPILED SASS (sm_100) =====

	.target	sm_100

	.elftype	@"ET_EXEC"


//--------------------- .note.nv.tkinfo           --------------------------
	.section	.note.nv.tkinfo,"",@"SHT_NOTE"
	.sectionflags	@"SHF_NOTE_NV_TKINFO"
	.tkinfo
        /*0018*/ 	.word	0x00000002
        /*0030*/ 	.string	""
        /*0030*/ 	.string	"ptxas"
        /*0030*/ 	.string	"Cuda compilation tools, release 13.0, V13.0.88"
        /*0030*/ 	.string	"Build cuda_13.0.r13.0/compiler.36424714_0"
        /*0030*/ 	.string	"-arch sm_100 -m 64 "



//--------------------- .note.nv.cuinfo           --------------------------
	.section	.note.nv.cuinfo,"",@"SHT_NOTE"
	.sectionflags	@"SHF_NOTE_NV_CUINFO"
        /*0018*/ 	.short	0x0002
        /*001a*/ 	.short	0x0064
        /*001c*/ 	.short	0x0082
	.zero		2


//--------------------- .nv.info                  --------------------------
	.section	.nv.info,"",@"SHT_CUDA_INFO"
	.align	4


	//----- nvinfo : EIATTR_REGCOUNT
	.align		4
        /*0000*/ 	.byte	0x04, 0x2f
        /*0002*/ 	.short	(.L_1 - .L_0)
	.align		4
.L_0:
        /*0004*/ 	.word	index@(default_function_kernel)
        /*0008*/ 	.word	0x0000000c


	//----- nvinfo : EIATTR_FRAME_SIZE
	.align		4
.L_1:
        /*000c*/ 	.byte	0x04, 0x11
        /*000e*/ 	.short	(.L_3 - .L_2)
	.align		4
.L_2:
        /*0010*/ 	.word	index@(default_function_kernel)
        /*0014*/ 	.word	0x00000000


	//----- nvinfo : EIATTR_MIN_STACK_SIZE
	.align		4
.L_3:
        /*0018*/ 	.byte	0x04, 0x12
        /*001a*/ 	.short	(.L_5 - .L_4)
	.align		4
.L_4:
        /*001c*/ 	.word	index@(default_function_kernel)
        /*0020*/ 	.word	0x00000000
.L_5:


//--------------------- .nv.compat                --------------------------
	.section	.nv.compat,"",@"SHT_CUDA_COMPAT_INFO"
	.align	4
        /*0000*/ 	.byte	0x02, 0x09, 0x00, 0x00, 0x02, 0x02, 0x01, 0x00, 0x02, 0x05, 0x05, 0x00, 0x03, 0x07, 0x01, 0x01
        /*0010*/ 	.byte	0x02, 0x03, 0x00, 0x00, 0x02, 0x06, 0x01, 0x00, 0x04, 0x0b, 0x08, 0x00, 0x09, 0x00, 0x00, 0x00
        /*0020*/ 	.byte	0x00, 0x00, 0x00, 0x00


//--------------------- .nv.info.default_function_kernel --------------------------
	.section	.nv.info.default_function_kernel,"",@"SHT_CUDA_INFO"
	.sectionflags	@""
	.align	4


	//----- nvinfo : EIATTR_CUDA_API_VERSION
	.align		4
        /*0000*/ 	.byte	0x04, 0x37
        /*0002*/ 	.short	(.L_7 - .L_6)
.L_6:
        /*0004*/ 	.word	0x00000082


	//----- nvinfo : EIATTR_KPARAM_INFO
	.align		4
.L_7:
        /*0008*/ 	.byte	0x04, 0x17
        /*000a*/ 	.short	(.L_9 - .L_8)
.L_8:
        /*000c*/ 	.word	0x00000000
        /*0010*/ 	.short	0x0001
        /*0012*/ 	.short	0x0008
        /*0014*/ 	.byte	0x00, 0xf5, 0x21, 0x00


	//----- nvinfo : EIATTR_KPARAM_INFO
	.align		4
.L_9:
        /*0018*/ 	.byte	0x04, 0x17
        /*001a*/ 	.short	(.L_11 - .L_10)
.L_10:
        /*001c*/ 	.word	0x00000000
        /*0020*/ 	.short	0x0000
        /*0022*/ 	.short	0x0000
        /*0024*/ 	.byte	0x00, 0xf5, 0x21, 0x00


	//----- nvinfo : EIATTR_SPARSE_MMA_MASK
	.align		4
.L_11:
        /*0028*/ 	.byte	0x03, 0x50
        /*002a*/ 	.short	0x0000


	//----- nvinfo : EIATTR_MAXREG_COUNT
	.align		4
        /*002c*/ 	.byte	0x03, 0x1b
        /*002e*/ 	.short	0x00ff


	//----- nvinfo : EIATTR_MERCURY_ISA_VERSION
	.align		4
        /*0030*/ 	.byte	0x03, 0x5f
        /*0032*/ 	.short	0x0101


	//----- nvinfo : EIATTR_VRC_CTA_INIT_COUNT
	.align		4
        /*0034*/ 	.byte	0x02, 0x4a
	.zero		1
	.zero		1


	//----- nvinfo : EIATTR_EXIT_INSTR_OFFSETS
	.align		4
        /*0038*/ 	.byte	0x04, 0x1c
        /*003a*/ 	.short	(.L_13 - .L_12)


	//   ....[0]....
.L_12:
        /*003c*/ 	.word	0x00000250


	//----- nvinfo : EIATTR_MAX_THREADS
	.align		4
.L_13:
        /*0040*/ 	.byte	0x04, 0x05
        /*0042*/ 	.short	(.L_15 - .L_14)
.L_14:
        /*0044*/ 	.word	0x0000000c
        /*0048*/ 	.word	0x00000001
        /*004c*/ 	.word	0x00000001


	//----- nvinfo : EIATTR_CBANK_PARAM_SIZE
	.align		4
.L_15:
        /*0050*/ 	.byte	0x03, 0x19
        /*0052*/ 	.short	0x0010


	//----- nvinfo : EIATTR_PARAM_CBANK
	.align		4
        /*0054*/ 	.byte	0x04, 0x0a
        /*0056*/ 	.short	(.L_17 - .L_16)
	.align		4
.L_16:
        /*0058*/ 	.word	index@(.nv.constant0.default_function_kernel)
        /*005c*/ 	.short	0x0380
        /*005e*/ 	.short	0x0010


	//----- nvinfo : EIATTR_SW_WAR
	.align		4
.L_17:
        /*0060*/ 	.byte	0x04, 0x36
        /*0062*/ 	.short	(.L_19 - .L_18)
.L_18:
        /*0064*/ 	.word	0x00000008
.L_19:


//--------------------- .nv.callgraph             --------------------------
	.section	.nv.callgraph,"",@"SHT_CUDA_CALLGRAPH"
	.align	4
	.sectionentsize	8
	.align		4
        /*0000*/ 	.word	0x00000000
	.align		4
        /*0004*/ 	.word	0xffffffff
	.align		4
        /*0008*/ 	.word	0x00000000
	.align		4
        /*000c*/ 	.word	0xfffffffe
	.align		4
        /*0010*/ 	.word	0x00000000
	.align		4
        /*0014*/ 	.word	0xfffffffd
	.align		4
        /*0018*/ 	.word	0x00000000
	.align		4
        /*001c*/ 	.word	0xfffffffc


//--------------------- .text.default_function_kernel --------------------------
	.section	.text.default_function_kernel,"ax",@progbits
	.align	128
        .global         default_function_kernel
        .type           default_function_kernel,@function
        .size           default_function_kernel,(.L_x_1 - default_function_kernel)
        .other          default_function_kernel,@"STO_CUDA_ENTRY STV_DEFAULT"
default_function_kernel:
.text.default_function_kernel:
[----:B------:R-:W-:Y:S01]  /*0000*/  LDC R1, c[0x0][0x37c] ;  /* 0x0000df00ff017b82 */ /* 0x000fe20000000800 */
[----:B------:R-:W0:Y:S01]  /*0010*/  S2R R7, SR_CTAID.X ;  /* 0x0000000000077919 */ /* 0x000e220000002500 */
[----:B------:R-:W1:Y:S01]  /*0020*/  LDCU.64 UR4, c[0x0][0x358] ;  /* 0x00006b00ff0477ac */ /* 0x000e620008000a00 */
[----:B------:R-:W2:Y:S01]  /*0030*/  S2R R6, SR_TID.X ;  /* 0x0000000000067919 */ /* 0x000ea20000002100 */
[----:B0-----:R-:W-:-:S05]  /*0040*/  IMAD.HI.U32 R0, R7, 0x2aaaaaab, RZ ;  /* 0x2aaaaaab07007827 */ /* 0x001fca00078e00ff */
[----:B------:R-:W-:-:S05]  /*0050*/  SHF.R.U32.HI R0, RZ, 0x1, R0 ;  /* 0x00000001ff007819 */ /* 0x000fca0000011600 */
[C---:B------:R-:W-:Y:S02]  /*0060*/  IMAD R4, R0.reuse, -0xc, R7 ;  /* 0xfffffff400047824 */ /* 0x040fe400078e0207 */
[----:B--2---:R-:W-:-:S03]  /*0070*/  IMAD R5, R0, 0x48, R6 ;  /* 0x0000004800057824 */ /* 0x004fc600078e0206 */
[C---:B------:R-:W-:Y:S02]  /*0080*/  PRMT R2, R4.reuse, 0x9910, RZ ;  /* 0x0000991004027816 */ /* 0x040fe400000000ff */
[C---:B------:R-:W-:Y:S02]  /*0090*/  ISETP.GE.U32.AND P1, PT, R4.reuse, 0x6, PT ;  /* 0x000000060400780c */ /* 0x040fe40003f26070 */
[----:B------:R-:W-:Y:S01]  /*00a0*/  ISETP.GT.U32.AND P0, PT, R4, 0x5, PT ;  /* 0x000000050400780c */ /* 0x000fe20003f04070 */
[----:B------:R-:W-:Y:S01]  /*00b0*/  IMAD R2, R2, 0x56, RZ ;  /* 0x0000005602027824 */ /* 0x000fe200078e02ff */
[----:B------:R-:W-:-:S04]  /*00c0*/  SHF.L.U32 R5, R5, 0x1, RZ ;  /* 0x0000000105057819 */ /* 0x000fc800000006ff */
[----:B------:R-:W-:Y:S01]  /*00d0*/  LOP3.LUT R2, R2, 0xffff, RZ, 0xc0, !PT ;  /* 0x0000ffff02027812 */ /* 0x000fe200078ec0ff */
[----:B------:R-:W-:-:S03]  /*00e0*/  VIADD R9, R5, 0x18 ;  /* 0x0000001805097836 */ /* 0x000fc60000000000 */
[----:B------:R-:W-:-:S03]  /*00f0*/  SHF.R.U32.HI R2, RZ, 0x8, R2 ;  /* 0x00000008ff027819 */ /* 0x000fc60000011602 */
[----:B------:R-:W-:Y:S01]  /*0100*/  @!P0 IMAD.MOV R9, RZ, RZ, R5 ;  /* 0x000000ffff098224 */ /* 0x000fe200078e0205 */
[----:B------:R-:W-:-:S05]  /*0110*/  PRMT R2, R2, 0x9910, RZ ;  /* 0x0000991002027816 */ /* 0x000fca00000000ff */
[----:B------:R-:W-:-:S04]  /*0120*/  IMAD R2, R2, 0x3, RZ ;  /* 0x0000000302027824 */ /* 0x000fc800078e02ff */
[----:B------:R-:W-:-:S05]  /*0130*/  IMAD.MOV R2, RZ, RZ, -R2 ;  /* 0x000000ffff027224 */ /* 0x000fca00078e0a02 */
[----:B------:R-:W-:-:S05]  /*0140*/  PRMT R3, R2, 0x7710, RZ ;  /* 0x0000771002037816 */ /* 0x000fca00000000ff */
[C---:B------:R-:W-:Y:S01]  /*0150*/  IMAD.IADD R2, R4.reuse, 0x1, R3 ;  /* 0x0000000104027824 */ /* 0x040fe200078e0203 */
[----:B------:R-:W-:-:S04]  /*0160*/  @P1 IADD3 R4, PT, PT, R4, -0x6, RZ ;  /* 0xfffffffa04041810 */ /* 0x000fc80007ffe0ff */
[----:B------:R-:W-:Y:S02]  /*0170*/  PRMT R0, R2, 0x9910, RZ ;  /* 0x0000991002007816 */ /* 0x000fe400000000ff */
[----:B------:R-:W0:Y:S01]  /*0180*/  LDC.64 R2, c[0x0][0x380] ;  /* 0x0000e000ff027b82 */ /* 0x000e220000000a00 */
[----:B------:R-:W-:Y:S02]  /*0190*/  ISETP.GT.U32.AND P0, PT, R4, 0x2, PT ;  /* 0x000000020400780c */ /* 0x000fe40003f04070 */
[----:B------:R-:W-:-:S05]  /*01a0*/  IMAD R0, R0, 0x30, RZ ;  /* 0x0000003000007824 */ /* 0x000fca00078e02ff */
[----:B------:R-:W-:-:S04]  /*01b0*/  LOP3.LUT R0, R0, 0xf0, RZ, 0xc0, !PT ;  /* 0x000000f000007812 */ /* 0x000fc800078ec0ff */
[----:B------:R-:W-:Y:S02]  /*01c0*/  IADD3 R5, PT, PT, R0, R9, RZ ;  /* 0x0000000900057210 */ /* 0x000fe40007ffe0ff */
[----:B------:R-:W-:-:S04]  /*01d0*/  SEL R0, RZ, 0x1, !P0 ;  /* 0x00000001ff007807 */ /* 0x000fc80004000000 */
[----:B------:R-:W-:-:S05]  /*01e0*/  LOP3.LUT R5, R5, R0, RZ, 0xfc, !PT ;  /* 0x0000000005057212 */ /* 0x000fca00078efcff */
[----:B0-----:R-:W-:Y:S02]  /*01f0*/  IMAD.WIDE.U32 R2, R5, 0x4, R2 ;  /* 0x0000000405027825 */ /* 0x001fe400078e0002 */
[----:B------:R-:W0:Y:S04]  /*0200*/  LDC.64 R4, c[0x0][0x388] ;  /* 0x0000e200ff047b82 */ /* 0x000e280000000a00 */
[----:B-1----:R-:W2:Y:S01]  /*0210*/  LDG.E.CONSTANT R3, desc[UR4][R2.64] ;  /* 0x0000000402037981 */ /* 0x002ea2000c1e9900 */
[----:B------:R-:W-:-:S04]  /*0220*/  IMAD R7, R7, 0xc, R6 ;  /* 0x0000000c07077824 */ /* 0x000fc800078e0206 */
[----:B0-----:R-:W-:-:S05]  /*0230*/  IMAD.WIDE.U32 R4, R7, 0x4, R4 ;  /* 0x0000000407047825 */ /* 0x001fca00078e0004 */
[----:B--2---:R-:W-:Y:S01]  /*0240*/  STG.E desc[UR4][R4.64], R3 ;  /* 0x0000000304007986 */ /* 0x004fe2000c101904 */
[----:B------:R-:W-:Y:S05]  /*0250*/  EXIT ;  /* 0x000000000000794d */ /* 0x000fea0003800000 */
.L_x_0:
[----:B------:R-:W-:-:S00]  /*0260*/  BRA `(.L_x_0) ;  /* 0xfffffffc00fc7947 */ /* 0x000fc0000383ffff */
[----:B------:R-:W-:-:S00]  /*0270*/  NOP ;  /* 0x0000000000007918 */ /* 0x000fc00000000000 */
        /* <DEDUP_REMOVED lines=8> */
.L_x_1:


//--------------------- .nv.shared.reserved.0     --------------------------
	.section	.nv.shared.reserved.0,"aw",@nobits
	.weak		__nv_reservedSMEM_offset_0_alias
	.size		__nv_reservedSMEM_offset_0_alias, 0, 64
	.other		__nv_reservedSMEM_offset_0_alias,@"STO_CUDA_RESERVED_SHARED STV_DEFAULT"
__nv_reservedSMEM_offset_0_alias:
	.zero		0
	.zero		64


//--------------------- .nv.constant0.default_function_kernel --------------------------
	.section	.nv.constant0.default_function_kernel,"a",@progbits
	.sectionflags	@""
	.align	4
.nv.constant0.default_function_kernel:
	.zero		912


//--------------------- SYMBOLS --------------------------

	.type		.nv.reservedSmem.offset0,@object
	.size		.nv.reservedSmem.offset0,0x4
